	.headerflags	@"EF_CUDA_TEXMODE_UNIFIED EF_CUDA_64BIT_ADDRESS EF_CUDA_ACCELERATORS EF_CUDA_SM90 EF_CUDA_VIRTUAL_SM(EF_CUDA_SM90)"
	.elftype	@"ET_EXEC"


//--------------------- .nv.info                  --------------------------
	.section	.nv.info,"",@"SHT_CUDA_INFO"
	.align	4


	//----- nvinfo : EIATTR_REGCOUNT
	.align		4
        /*0000*/ 	.byte	0x04, 0x2f
        /*0002*/ 	.short	(.L_3 - .L_2)
	.align		4
.L_2:
        /*0004*/ 	.word	index@(triton_poi_fused__native_batch_norm_legit_no_training_relu_14)
        /*0008*/ 	.word	0x0000001e


	//----- nvinfo : EIATTR_MIN_STACK_SIZE
	.align		4
.L_3:
        /*000c*/ 	.byte	0x04, 0x12
        /*000e*/ 	.short	(.L_5 - .L_4)
	.align		4
.L_4:
        /*0010*/ 	.word	index@(triton_poi_fused__native_batch_norm_legit_no_training_relu_14)
        /*0014*/ 	.word	0x00000000


	//----- nvinfo : EIATTR_FRAME_SIZE
	.align		4
.L_5:
        /*0018*/ 	.byte	0x04, 0x11
        /*001a*/ 	.short	(.L_7 - .L_6)
	.align		4
.L_6:
        /*001c*/ 	.word	index@(triton_poi_fused__native_batch_norm_legit_no_training_relu_14)
        /*0020*/ 	.word	0x00000000


	//----- nvinfo : EIATTR_MIN_STACK_SIZE
	.align		4
.L_7:
        /*0024*/ 	.byte	0x04, 0x12
        /*0026*/ 	.short	(.L_9 - .L_8)
	.align		4
.L_8:
        /*0028*/ 	.word	index@(triton_poi_fused__native_batch_norm_legit_no_training_relu_14)
        /*002c*/ 	.word	0x00000000
.L_9:


//--------------------- .nv.info.triton_poi_fused__native_batch_norm_legit_no_training_relu_14 --------------------------
	.section	.nv.info.triton_poi_fused__native_batch_norm_legit_no_training_relu_14,"",@"SHT_CUDA_INFO"
	.sectionflags	@""
	.align	4


	//----- nvinfo : EIATTR_CUDA_API_VERSION
	.align		4
        /*0000*/ 	.byte	0x04, 0x37
        /*0002*/ 	.short	(.L_11 - .L_10)
.L_10:
        /*0004*/ 	.word	0x0000007c


	//----- nvinfo : EIATTR_KPARAM_INFO
	.align		4
.L_11:
        /*0008*/ 	.byte	0x04, 0x17
        /*000a*/ 	.short	(.L_13 - .L_12)
.L_12:
        /*000c*/ 	.word	0x00000000
        /*0010*/ 	.short	0x0006
        /*0012*/ 	.short	0x0030
        /*0014*/ 	.byte	0x00, 0xf0, 0x11, 0x00


	//----- nvinfo : EIATTR_KPARAM_INFO
	.align		4
.L_13:
        /*0018*/ 	.byte	0x04, 0x17
        /*001a*/ 	.short	(.L_15 - .L_14)
.L_14:
        /*001c*/ 	.word	0x00000000
        /*0020*/ 	.short	0x0005
        /*0022*/ 	.short	0x0028
        /*0024*/ 	.byte	0x00, 0xf4, 0x21, 0x00


	//----- nvinfo : EIATTR_KPARAM_INFO
	.align		4
.L_15:
        /*0028*/ 	.byte	0x04, 0x17
        /*002a*/ 	.short	(.L_17 - .L_16)
.L_16:
        /*002c*/ 	.word	0x00000000
        /*0030*/ 	.short	0x0004
        /*0032*/ 	.short	0x0020
        /*0034*/ 	.byte	0x00, 0xf4, 0x21, 0x00


	//----- nvinfo : EIATTR_KPARAM_INFO
	.align		4
.L_17:
        /*0038*/ 	.byte	0x04, 0x17
        /*003a*/ 	.short	(.L_19 - .L_18)
.L_18:
        /*003c*/ 	.word	0x00000000
        /*0040*/ 	.short	0x0003
        /*0042*/ 	.short	0x0018
        /*0044*/ 	.byte	0x00, 0xf4, 0x21, 0x00


	//----- nvinfo : EIATTR_KPARAM_INFO
	.align		4
.L_19:
        /*0048*/ 	.byte	0x04, 0x17
        /*004a*/ 	.short	(.L_21 - .L_20)
.L_20:
        /*004c*/ 	.word	0x00000000
        /*0050*/ 	.short	0x0002
        /*0052*/ 	.short	0x0010
        /*0054*/ 	.byte	0x00, 0xf4, 0x21, 0x00


	//----- nvinfo : EIATTR_KPARAM_INFO
	.align		4
.L_21:
        /*0058*/ 	.byte	0x04, 0x17
        /*005a*/ 	.short	(.L_23 - .L_22)
.L_22:
        /*005c*/ 	.word	0x00000000
        /*0060*/ 	.short	0x0001
        /*0062*/ 	.short	0x0008
        /*0064*/ 	.byte	0x00, 0xf4, 0x21, 0x00


	//----- nvinfo : EIATTR_KPARAM_INFO
	.align		4
.L_23:
        /*0068*/ 	.byte	0x04, 0x17
        /*006a*/ 	.short	(.L_25 - .L_24)
.L_24:
        /*006c*/ 	.word	0x00000000
        /*0070*/ 	.short	0x0000
        /*0072*/ 	.short	0x0000
        /*0074*/ 	.byte	0x00, 0xf4, 0x21, 0x00


	//----- nvinfo : EIATTR_SPARSE_MMA_MASK
	.align		4
.L_25:
        /*0078*/ 	.byte	0x03, 0x50
        /*007a*/ 	.short	0x0000


	//----- nvinfo : EIATTR_MAXREG_COUNT
	.align		4
        /*007c*/ 	.byte	0x03, 0x1b
        /*007e*/ 	.short	0x00ff


	//----- nvinfo : EIATTR_EXIT_INSTR_OFFSETS
	.align		4
        /*0080*/ 	.byte	0x04, 0x1c
        /*0082*/ 	.short	(.L_27 - .L_26)


	//   ....[0]....
.L_26:
        /*0084*/ 	.word	0x00000740


	//   ....[1]....
        /*0088*/ 	.word	0x00000760


	//----- nvinfo : EIATTR_REQNTID
	.align		4
.L_27:
        /*008c*/ 	.byte	0x04, 0x10
        /*008e*/ 	.short	(.L_29 - .L_28)
.L_28:
        /*0090*/ 	.word	0x00000080
        /*0094*/ 	.word	0x00000001
        /*0098*/ 	.word	0x00000001


	//----- nvinfo : EIATTR_CBANK_PARAM_SIZE
	.align		4
.L_29:
        /*009c*/ 	.byte	0x03, 0x19
        /*009e*/ 	.short	0x0034


	//----- nvinfo : EIATTR_PARAM_CBANK
	.align		4
        /*00a0*/ 	.byte	0x04, 0x0a
        /*00a2*/ 	.short	(.L_31 - .L_30)
	.align		4
.L_30:
        /*00a4*/ 	.word	index@(.nv.constant0.triton_poi_fused__native_batch_norm_legit_no_training_relu_14)
        /*00a8*/ 	.short	0x0210
        /*00aa*/ 	.short	0x0034


	//----- nvinfo : EIATTR_SW_WAR
	.align		4
.L_31:
        /*00ac*/ 	.byte	0x04, 0x36
        /*00ae*/ 	.short	(.L_33 - .L_32)
.L_32:
        /*00b0*/ 	.word	0x00000008
.L_33:


//--------------------- .nv.callgraph             --------------------------
	.section	.nv.callgraph,"",@"SHT_CUDA_CALLGRAPH"
	.align	4
	.sectionentsize	8
	.align		4
        /*0000*/ 	.word	0x00000000
	.align		4
        /*0004*/ 	.word	0xffffffff
	.align		4
        /*0008*/ 	.word	0x00000000
	.align		4
        /*000c*/ 	.word	0xfffffffe
	.align		4
        /*0010*/ 	.word	0x00000000
	.align		4
        /*0014*/ 	.word	0xfffffffd
	.align		4
        /*0018*/ 	.word	0x00000000
	.align		4
        /*001c*/ 	.word	0xfffffffc


//--------------------- .nv.constant4             --------------------------
	.section	.nv.constant4,"a",@progbits
	.align	8
	.align		8
.nv.constant4:
        /*0000*/ 	.dword	_$_str
	.align		8
        /*0008*/ 	.dword	_$_str_$_2


//--------------------- .text.triton_poi_fused__native_batch_norm_legit_no_training_relu_14 --------------------------
	.section	.text.triton_poi_fused__native_batch_norm_legit_no_training_relu_14,"ax",@progbits
	.align	128
        .global         triton_poi_fused__native_batch_norm_legit_no_training_relu_14
        .type           triton_poi_fused__native_batch_norm_legit_no_training_relu_14,@function
        .size           triton_poi_fused__native_batch_norm_legit_no_training_relu_14,(.L_x_1 - triton_poi_fused__native_batch_norm_legit_no_training_relu_14)
        .other          triton_poi_fused__native_batch_norm_legit_no_training_relu_14,@"STO_CUDA_ENTRY STV_DEFAULT"
triton_poi_fused__native_batch_norm_legit_no_training_relu_14:
.text.triton_poi_fused__native_batch_norm_legit_no_training_relu_14:
[----:B------:R-:W0:Y:S01]  /*0000*/  LDC R1, c[0x0][0x28] ;  /* 0x00000a00ff017b82 */ /* 0x000e220000000800 */
[----:B------:R-:W1:Y:S07]  /*0010*/  S2R R0, SR_TID.X ;  /* 0x0000000000007919 */ /* 0x000e6e0000002100 */
[----:B------:R-:W2:Y:S01]  /*0020*/  LDC.64 R4, c[0x0][0x220] ;  /* 0x00008800ff047b82 */ /* 0x000ea20000000a00 */
[----:B------:R-:W-:Y:S01]  /*0030*/  CS2R R20, SRZ ;  /* 0x0000000000147805 */ /* 0x000fe2000001ff00 */
[----:B------:R-:W-:Y:S01]  /*0040*/  ULDC.64 UR4, c[0x0][0x208] ;  /* 0x0000820000047ab9 */ /* 0x000fe20000000a00 */
[----:B------:R-:W3:Y:S01]  /*0050*/  S2R R13, SR_CTAID.X ;  /* 0x00000000000d7919 */ /* 0x000ee20000002500 */
[----:B------:R-:W-:-:S02]  /*0060*/  CS2R R18, SRZ ;  /* 0x0000000000127805 */ /* 0x000fc4000001ff00 */
[----:B------:R-:W-:Y:S02]  /*0070*/  CS2R R16, SRZ ;  /* 0x0000000000107805 */ /* 0x000fe4000001ff00 */
[----:B------:R-:W4:Y:S08]  /*0080*/  LDC.64 R26, c[0x0][0x218] ;  /* 0x00008600ff1a7b82 */ /* 0x000f300000000a00 */
[----:B------:R-:W5:Y:S08]  /*0090*/  LDC.64 R10, c[0x0][0x210] ;  /* 0x00008400ff0a7b82 */ /* 0x000f700000000a00 */
[----:B------:R-:W4:Y:S01]  /*00a0*/  LDC.64 R8, c[0x0][0x228] ;  /* 0x00008a00ff087b82 */ /* 0x000f220000000a00 */
[----:B-1----:R-:W-:-:S04]  /*00b0*/  SHF.L.U32 R0, R0, 0x2, RZ ;  /* 0x0000000200007819 */ /* 0x002fc800000006ff */
[----:B------:R-:W-:-:S04]  /*00c0*/  LOP3.LUT R0, R0, 0x1fc, RZ, 0xc0, !PT ;  /* 0x000001fc00007812 */ /* 0x000fc800078ec0ff */
[----:B---3--:R-:W-:-:S04]  /*00d0*/  LEA R13, R13, R0, 0x9 ;  /* 0x000000000d0d7211 */ /* 0x008fc800078e48ff */
[C---:B------:R-:W-:Y:S01]  /*00e0*/  ISETP.GE.AND P0, PT, R13.reuse, 0xf200, PT ;  /* 0x0000f2000d00780c */ /* 0x040fe20003f06270 */
[----:B------:R-:W-:-:S05]  /*00f0*/  IMAD.HI R0, R13, 0x43b3d5b, RZ ;  /* 0x043b3d5b0d007827 */ /* 0x000fca00078e02ff */
[----:B------:R-:W-:-:S04]  /*0100*/  SHF.R.U32.HI R3, RZ, 0x1f, R0 ;  /* 0x0000001fff037819 */ /* 0x000fc80000011600 */
[----:B------:R-:W-:-:S04]  /*0110*/  LEA.HI.SX32 R3, R0, R3, 0x1d ;  /* 0x0000000300037211 */ /* 0x000fc800078feaff */
[----:B------:R-:W-:-:S04]  /*0120*/  SHF.R.S32.HI R0, RZ, 0x1f, R3 ;  /* 0x0000001fff007819 */ /* 0x000fc80000011403 */
[----:B------:R-:W-:-:S04]  /*0130*/  LEA.HI R0, R0, R3, RZ, 0x5 ;  /* 0x0000000300007211 */ /* 0x000fc800078f28ff */
[----:B------:R-:W-:-:S04]  /*0140*/  LOP3.LUT R0, R0, 0xffffffe0, RZ, 0xc0, !PT ;  /* 0xffffffe000007812 */ /* 0x000fc800078ec0ff */
[----:B------:R-:W-:Y:S02]  /*0150*/  IADD3 R25, R3, -R0, RZ ;  /* 0x8000000003197210 */ /* 0x000fe40007ffe0ff */
[----:B------:R-:W1:Y:S03]  /*0160*/  LDC.64 R2, c[0x0][0x230] ;  /* 0x00008c00ff027b82 */ /* 0x000e660000000a00 */
[----:B--2---:R-:W-:-:S05]  /*0170*/  IMAD.WIDE R4, R25, 0x4, R4 ;  /* 0x0000000419047825 */ /* 0x004fca00078e0204 */
[----:B------:R-:W2:Y:S04]  /*0180*/  @!P0 LDG.E.EL R20, desc[UR4][R4.64] ;  /* 0x0000000404148981 */ /* 0x000ea8000c2e1900 */
[----:B------:R-:W3:Y:S04]  /*0190*/  @!P0 LDG.E.EL R19, desc[UR4][R4.64] ;  /* 0x0000000404138981 */ /* 0x000ee8000c2e1900 */
[----:B------:R-:W3:Y:S04]  /*01a0*/  @!P0 LDG.E.EL R16, desc[UR4][R4.64] ;  /* 0x0000000404108981 */ /* 0x000ee8000c2e1900 */
[----:B------:R5:W3:Y:S01]  /*01b0*/  @!P0 LDG.E.EL R18, desc[UR4][R4.64] ;  /* 0x0000000404128981 */ /* 0x000ae2000c2e1900 */
[----:B------:R-:W-:Y:S01]  /*01c0*/  HFMA2.MMA R12, -RZ, RZ, 0, 0 ;  /* 0x00000000ff0c7435 */ /* 0x000fe200000001ff */
[----:B------:R-:W-:-:S02]  /*01d0*/  CS2R R14, SRZ ;  /* 0x00000000000e7805 */ /* 0x000fc4000001ff00 */
[----:B------:R-:W-:Y:S01]  /*01e0*/  CS2R R6, SRZ ;  /* 0x0000000000067805 */ /* 0x000fe2000001ff00 */
[----:B----4-:R-:W-:-:S04]  /*01f0*/  IMAD.WIDE R26, R25, 0x4, R26 ;  /* 0x00000004191a7825 */ /* 0x010fc800078e021a */
[----:B-----5:R-:W-:Y:S01]  /*0200*/  IMAD.WIDE R10, R13, 0x4, R10 ;  /* 0x000000040d0a7825 */ /* 0x020fe200078e020a */
[----:B------:R-:W4:Y:S01]  /*0210*/  @!P0 LDG.E.EL R15, desc[UR4][R26.64] ;  /* 0x000000041a0f8981 */ /* 0x000f22000c2e1900 */
[----:B------:R-:W-:Y:S02]  /*0220*/  CS2R R4, SRZ ;  /* 0x0000000000047805 */ /* 0x000fe4000001ff00 */
[----:B------:R-:W-:Y:S01]  /*0230*/  MOV R0, RZ ;  /* 0x000000ff00007202 */ /* 0x000fe20000000f00 */
[C---:B0-----:R-:W-:Y:S01]  /*0240*/  IMAD.WIDE R8, R25.reuse, 0x4, R8 ;  /* 0x0000000419087825 */ /* 0x041fe200078e0208 */
[----:B------:R-:W5:Y:S01]  /*0250*/  @!P0 LDG.E.EL R12, desc[UR4][R26.64] ;  /* 0x000000041a0c8981 */ /* 0x000f62000c2e1900 */
[----:B------:R-:W-:Y:S02]  /*0260*/  CS2R R22, SRZ ;  /* 0x0000000000167805 */ /* 0x000fe4000001ff00 */
[----:B-1----:R-:W-:Y:S01]  /*0270*/  IMAD.WIDE R2, R25, 0x4, R2 ;  /* 0x0000000419027825 */ /* 0x002fe200078e0202 */
[----:B------:R-:W4:Y:S01]  /*0280*/  @!P0 LDG.E.EL R17, desc[UR4][R26.64] ;  /* 0x000000041a118981 */ /* 0x000f22000c2e1900 */
[----:B------:R-:W-:-:S03]  /*0290*/  CS2R R24, SRZ ;  /* 0x0000000000187805 */ /* 0x000fc6000001ff00 */
[----:B------:R0:W4:Y:S04]  /*02a0*/  @!P0 LDG.E.EL R14, desc[UR4][R26.64] ;  /* 0x000000041a0e8981 */ /* 0x000128000c2e1900 */
[----:B------:R-:W4:Y:S04]  /*02b0*/  @!P0 LDG.E.128 R4, desc[UR4][R10.64] ;  /* 0x000000040a048981 */ /* 0x000f28000c1e1d00 */
[----:B------:R-:W4:Y:S01]  /*02c0*/  @!P0 LDG.E.EL R0, desc[UR4][R8.64] ;  /* 0x0000000408008981 */ /* 0x000f22000c2e1900 */
[----:B0-----:R-:W-:-:S03]  /*02d0*/  CS2R R26, SRZ ;  /* 0x00000000001a7805 */ /* 0x001fc6000001ff00 */
[----:B------:R-:W4:Y:S04]  /*02e0*/  @!P0 LDG.E.EL R21, desc[UR4][R8.64] ;  /* 0x0000000408158981 */ /* 0x000f28000c2e1900 */
[----:B------:R-:W4:Y:S04]  /*02f0*/  @!P0 LDG.E.EL R22, desc[UR4][R8.64] ;  /* 0x0000000408168981 */ /* 0x000f28000c2e1900 */
[----:B------:R-:W4:Y:S04]  /*0300*/  @!P0 LDG.E.EL R23, desc[UR4][R8.64] ;  /* 0x0000000408178981 */ /* 0x000f28000c2e1900 */
[----:B------:R-:W4:Y:S04]  /*0310*/  @!P0 LDG.E.EL R26, desc[UR4][R2.64] ;  /* 0x00000004021a8981 */ /* 0x000f28000c2e1900 */
[----:B------:R-:W4:Y:S04]  /*0320*/  @!P0 LDG.E.EL R25, desc[UR4][R2.64] ;  /* 0x0000000402198981 */ /* 0x000f28000c2e1900 */
[----:B------:R-:W4:Y:S04]  /*0330*/  @!P0 LDG.E.EL R24, desc[UR4][R2.64] ;  /* 0x0000000402188981 */ /* 0x000f28000c2e1900 */
[----:B------:R0:W4:Y:S02]  /*0340*/  @!P0 LDG.E.EL R27, desc[UR4][R2.64] ;  /* 0x00000004021b8981 */ /* 0x000124000c2e1900 */
[----:B0-----:R-:W-:Y:S01]  /*0350*/  HFMA2.MMA R2, -RZ, RZ, 1.625, 0 ;  /* 0x3e800000ff027435 */ /* 0x001fe200000001ff */
[----:B--2---:R-:W-:-:S06]  /*0360*/  FADD R20, R20, 9.9999997473787516356e-06 ;  /* 0x3727c5ac14147421 */ /* 0x004fcc0000000000 */
[----:B------:R-:W0:Y:S01]  /*0370*/  MUFU.SQRT R20, R20 ;  /* 0x0000001400147308 */ /* 0x000e220000002000 */
[----:B---3--:R-:W-:Y:S01]  /*0380*/  FADD R19, R19, 9.9999997473787516356e-06 ;  /* 0x3727c5ac13137421 */ /* 0x008fe20000000000 */
[----:B------:R-:W-:Y:S01]  /*0390*/  FADD R16, R16, 9.9999997473787516356e-06 ;  /* 0x3727c5ac10107421 */ /* 0x000fe20000000000 */
[----:B------:R-:W-:-:S05]  /*03a0*/  FADD R18, R18, 9.9999997473787516356e-06 ;  /* 0x3727c5ac12127421 */ /* 0x000fca0000000000 */
[----:B------:R-:W1:Y:S01]  /*03b0*/  MUFU.SQRT R8, R16 ;  /* 0x0000001000087308 */ /* 0x000e620000002000 */
[----:B0-----:R-:W-:-:S07]  /*03c0*/  FSETP.GT.AND P5, PT, R20, 8.50705917302346158658e+37, PT ;  /* 0x7e8000001400780b */ /* 0x001fce0003fa4000 */
[----:B------:R-:W0:Y:S01]  /*03d0*/  MUFU.SQRT R9, R18 ;  /* 0x0000001200097308 */ /* 0x000e220000002000 */
[----:B------:R-:W-:-:S07]  /*03e0*/  FSETP.GEU.AND P1, PT, R20, 1.175494350822287508e-38, PT ;  /* 0x008000001400780b */ /* 0x000fce0003f2e000 */
[----:B------:R-:W2:Y:S01]  /*03f0*/  MUFU.SQRT R19, R19 ;  /* 0x0000001300137308 */ /* 0x000ea20000002000 */
[----:B------:R-:W-:Y:S02]  /*0400*/  FSEL R3, R2, 1, P5 ;  /* 0x3f80000002037808 */ /* 0x000fe40002800000 */
[----:B-1----:R-:W-:Y:S01]  /*0410*/  FSETP.GT.AND P2, PT, R8, 8.50705917302346158658e+37, PT ;  /* 0x7e8000000800780b */ /* 0x002fe20003f44000 */
[----:B------:R-:W-:Y:S01]  /*0420*/  @P5 FMUL R20, R20, 0.25 ;  /* 0x3e80000014145820 */ /* 0x000fe20000400000 */
[----:B0-----:R-:W-:-:S03]  /*0430*/  FSETP.GT.AND P4, PT, R9, 8.50705917302346158658e+37, PT ;  /* 0x7e8000000900780b */ /* 0x001fc60003f84000 */
[----:B------:R-:W-:Y:S01]  /*0440*/  @!P1 FMUL R20, R20, 16777216 ;  /* 0x4b80000014149820 */ /* 0x000fe20000400000 */
[----:B------:R-:W-:Y:S01]  /*0450*/  @!P1 FMUL R3, R3, 16777216 ;  /* 0x4b80000003039820 */ /* 0x000fe20000400000 */
[C---:B------:R-:W-:Y:S02]  /*0460*/  FSETP.GEU.AND P3, PT, R8.reuse, 1.175494350822287508e-38, PT ;  /* 0x008000000800780b */ /* 0x040fe40003f6e000 */
[----:B--2---:R-:W-:Y:S02]  /*0470*/  FSETP.GT.AND P6, PT, R19, 8.50705917302346158658e+37, PT ;  /* 0x7e8000001300780b */ /* 0x004fe40003fc4000 */
[----:B------:R-:W-:Y:S02]  /*0480*/  FSETP.GEU.AND P5, PT, R9, 1.175494350822287508e-38, PT ;  /* 0x008000000900780b */ /* 0x000fe40003fae000 */
[----:B------:R-:W-:Y:S01]  /*0490*/  FSETP.GEU.AND P1, PT, R19, 1.175494350822287508e-38, PT ;  /* 0x008000001300780b */ /* 0x000fe20003f2e000 */
[----:B------:R-:W-:Y:S01]  /*04a0*/  @P2 FMUL R8, R8, 0.25 ;  /* 0x3e80000008082820 */ /* 0x000fe20000400000 */
[----:B------:R-:W-:Y:S01]  /*04b0*/  @P4 FMUL R9, R9, 0.25 ;  /* 0x3e80000009094820 */ /* 0x000fe20000400000 */
[----:B------:R-:W0:Y:S04]  /*04c0*/  MUFU.RCP R10, R20 ;  /* 0x00000014000a7308 */ /* 0x000e280000001000 */
[----:B------:R-:W-:-:S02]  /*04d0*/  @!P3 FMUL R8, R8, 16777216 ;  /* 0x4b8000000808b820 */ /* 0x000fc40000400000 */
[----:B------:R-:W-:Y:S02]  /*04e0*/  @P6 FMUL R19, R19, 0.25 ;  /* 0x3e80000013136820 */ /* 0x000fe40000400000 */
[----:B------:R-:W-:Y:S02]  /*04f0*/  @!P5 FMUL R9, R9, 16777216 ;  /* 0x4b8000000909d820 */ /* 0x000fe40000400000 */
[----:B------:R-:W-:Y:S01]  /*0500*/  @!P1 FMUL R19, R19, 16777216 ;  /* 0x4b80000013139820 */ /* 0x000fe20000400000 */
[----:B------:R-:W1:Y:S01]  /*0510*/  MUFU.RCP R8, R8 ;  /* 0x0000000800087308 */ /* 0x000e620000001000 */
[----:B------:R-:W-:-:S07]  /*0520*/  FSEL R11, R2, 1, P2 ;  /* 0x3f800000020b7808 */ /* 0x000fce0001000000 */
[----:B------:R-:W2:Y:S01]  /*0530*/  MUFU.RCP R9, R9 ;  /* 0x0000000900097308 */ /* 0x000ea20000001000 */
[----:B------:R-:W-:-:S07]  /*0540*/  FSEL R16, R2, 1, P4 ;  /* 0x3f80000002107808 */ /* 0x000fce0002000000 */
[----:B------:R-:W3:Y:S01]  /*0550*/  MUFU.RCP R19, R19 ;  /* 0x0000001300137308 */ /* 0x000ee20000001000 */
[----:B------:R-:W-:Y:S01]  /*0560*/  FSEL R18, R2, 1, P6 ;  /* 0x3f80000002127808 */ /* 0x000fe20003000000 */
[----:B0-----:R-:W-:Y:S02]  /*0570*/  FMUL R10, R10, R3 ;  /* 0x000000030a0a7220 */ /* 0x001fe40000400000 */
[----:B------:R-:W0:Y:S01]  /*0580*/  LDC.64 R2, c[0x0][0x238] ;  /* 0x00008e00ff027b82 */ /* 0x000e220000000a00 */
[----:B------:R-:W-:Y:S01]  /*0590*/  @!P3 FMUL R11, R11, 16777216 ;  /* 0x4b8000000b0bb820 */ /* 0x000fe20000400000 */
[----:B------:R-:W-:Y:S01]  /*05a0*/  @!P5 FMUL R16, R16, 16777216 ;  /* 0x4b8000001010d820 */ /* 0x000fe20000400000 */
[----:B------:R-:W-:Y:S01]  /*05b0*/  @!P1 FMUL R18, R18, 16777216 ;  /* 0x4b80000012129820 */ /* 0x000fe20000400000 */
[----:B----4-:R-:W-:Y:S01]  /*05c0*/  FADD R7, -R14, R7 ;  /* 0x000000070e077221 */ /* 0x010fe20000000100 */
[----:B-1----:R-:W-:Y:S01]  /*05d0*/  FMUL R8, R8, R11 ;  /* 0x0000000b08087220 */ /* 0x002fe20000400000 */
[----:B--2---:R-:W-:Y:S01]  /*05e0*/  FMUL R9, R9, R16 ;  /* 0x0000001009097220 */ /* 0x004fe20000400000 */
[----:B------:R-:W-:Y:S01]  /*05f0*/  FADD R6, -R17, R6 ;  /* 0x0000000611067221 */ /* 0x000fe20000000100 */
[----:B-----5:R-:W-:Y:S01]  /*0600*/  FADD R5, -R12, R5 ;  /* 0x000000050c057221 */ /* 0x020fe20000000100 */
[----:B------:R-:W-:Y:S01]  /*0610*/  FADD R15, -R15, R4 ;  /* 0x000000040f0f7221 */ /* 0x000fe20000000100 */
[----:B---3--:R-:W-:Y:S01]  /*0620*/  FMUL R18, R19, R18 ;  /* 0x0000001213127220 */ /* 0x008fe20000400000 */
[----:B------:R-:W-:Y:S01]  /*0630*/  FMUL R6, R9, R6 ;  /* 0x0000000609067220 */ /* 0x000fe20000400000 */
[----:B------:R-:W-:Y:S01]  /*0640*/  FMUL R5, R8, R5 ;  /* 0x0000000508057220 */ /* 0x000fe20000400000 */
[----:B------:R-:W-:Y:S01]  /*0650*/  FMUL R10, R10, R15 ;  /* 0x0000000f0a0a7220 */ /* 0x000fe20000400000 */
[----:B------:R-:W-:Y:S01]  /*0660*/  FMUL R7, R18, R7 ;  /* 0x0000000712077220 */ /* 0x000fe20000400000 */
[----:B------:R-:W-:Y:S01]  /*0670*/  FFMA R6, R6, R22, R25 ;  /* 0x0000001606067223 */ /* 0x000fe20000000019 */
[----:B------:R-:W-:Y:S01]  /*0680*/  FFMA R5, R5, R21, R24 ;  /* 0x0000001505057223 */ /* 0x000fe20000000018 */
[----:B------:R-:W-:Y:S01]  /*0690*/  FFMA R0, R10, R0, R27 ;  /* 0x000000000a007223 */ /* 0x000fe2000000001b */
[----:B------:R-:W-:-:S02]  /*06a0*/  FFMA R7, R7, R23, R26 ;  /* 0x0000001707077223 */ /* 0x000fc4000000001a */
[----:B------:R-:W-:Y:S02]  /*06b0*/  FSETP.GEU.AND P2, PT, R6, RZ, PT ;  /* 0x000000ff0600720b */ /* 0x000fe40003f4e000 */
[----:B------:R-:W-:Y:S02]  /*06c0*/  FSETP.GEU.AND P3, PT, R5, RZ, PT ;  /* 0x000000ff0500720b */ /* 0x000fe40003f6e000 */
[----:B------:R-:W-:Y:S02]  /*06d0*/  FSETP.GEU.AND P1, PT, R7, RZ, PT ;  /* 0x000000ff0700720b */ /* 0x000fe40003f2e000 */
[----:B------:R-:W-:Y:S01]  /*06e0*/  FSETP.GEU.AND P4, PT, R0, RZ, PT ;  /* 0x000000ff0000720b */ /* 0x000fe20003f8e000 */
[----:B0-----:R-:W-:Y:S01]  /*06f0*/  IMAD.WIDE R2, R13, 0x4, R2 ;  /* 0x000000040d027825 */ /* 0x001fe200078e0202 */
[----:B------:R-:W-:Y:S02]  /*0700*/  SEL R7, R7, RZ, P1 ;  /* 0x000000ff07077207 */ /* 0x000fe40000800000 */
[----:B------:R-:W-:-:S02]  /*0710*/  SEL R6, R6, RZ, P2 ;  /* 0x000000ff06067207 */ /* 0x000fc40001000000 */
[----:B------:R-:W-:Y:S02]  /*0720*/  SEL R5, R5, RZ, P3 ;  /* 0x000000ff05057207 */ /* 0x000fe40001800000 */
[----:B------:R-:W-:Y:S01]  /*0730*/  SEL R4, R0, RZ, P4 ;  /* 0x000000ff00047207 */ /* 0x000fe20002000000 */
[----:B------:R-:W-:Y:S06]  /*0740*/  @P0 EXIT ;  /* 0x000000000000094d */ /* 0x000fec0003800000 */
[----:B------:R-:W-:Y:S01]  /*0750*/  STG.E.128 desc[UR4][R2.64], R4 ;  /* 0x0000000402007986 */ /* 0x000fe2000c101d04 */
[----:B------:R-:W-:Y:S05]  /*0760*/  EXIT ;  /* 0x000000000000794d */ /* 0x000fea0003800000 */
.L_x_0:
[----:B------:R-:W-:-:S00]  /*0770*/  BRA `(.L_x_0) ;  /* 0xfffffffc00fc7947 */ /* 0x000fc0000383ffff */
[----:B------:R-:W-:-:S00]  /*0780*/  NOP ;  /* 0x0000000000007918 */ /* 0x000fc00000000000 */
[----:B------:R-:W-:-:S00]  /*0790*/  NOP ;  /* 0x0000000000007918 */ /* 0x000fc00000000000 */
[----:B------:R-:W-:-:S00]  /*07a0*/  NOP ;  /* 0x0000000000007918 */ /* 0x000fc00000000000 */
[----:B------:R-:W-:-:S00]  /*07b0*/  NOP ;  /* 0x0000000000007918 */ /* 0x000fc00000000000 */
[----:B------:R-:W-:-:S00]  /*07c0*/  NOP ;  /* 0x0000000000007918 */ /* 0x000fc00000000000 */
[----:B------:R-:W-:-:S00]  /*07d0*/  NOP ;  /* 0x0000000000007918 */ /* 0x000fc00000000000 */
[----:B------:R-:W-:-:S00]  /*07e0*/  NOP ;  /* 0x0000000000007918 */ /* 0x000fc00000000000 */
[----:B------:R-:W-:-:S00]  /*07f0*/  NOP ;  /* 0x0000000000007918 */ /* 0x000fc00000000000 */
.L_x_1:


//--------------------- .nv.global.init           --------------------------
	.section	.nv.global.init,"aw",@progbits
.nv.global.init:
	.type		_$_str,@object
	.size		_$_str,(_$_str_$_2 - _$_str)
_$_str:
        /*0000*/ 	.byte	0x5f, 0x5f, 0x43, 0x55, 0x44, 0x41, 0x5f, 0x46, 0x54, 0x5a, 0x00
	.type		_$_str_$_2,@object
	.size		_$_str_$_2,(.L_1 - _$_str_$_2)
_$_str_$_2:
        /*000b*/ 	.byte	0x5f, 0x5f, 0x43, 0x55, 0x44, 0x41, 0x5f, 0x50, 0x52, 0x45, 0x43, 0x5f, 0x53, 0x51, 0x52, 0x54
        /*001b*/ 	.byte	0x00
.L_1:


//--------------------- .nv.constant0.triton_poi_fused__native_batch_norm_legit_no_training_relu_14 --------------------------
	.section	.nv.constant0.triton_poi_fused__native_batch_norm_legit_no_training_relu_14,"a",@progbits
	.sectionflags	@""
	.align	4
.nv.constant0.triton_poi_fused__native_batch_norm_legit_no_training_relu_14:
	.zero		580
